	.headerflags	@"EF_CUDA_TEXMODE_UNIFIED EF_CUDA_64BIT_ADDRESS EF_CUDA_ACCELERATORS EF_CUDA_SM90 EF_CUDA_VIRTUAL_SM(EF_CUDA_SM90)"
	.elftype	@"ET_EXEC"


//--------------------- .nv.info                  --------------------------
	.section	.nv.info,"",@"SHT_CUDA_INFO"
	.align	4


	//----- nvinfo : EIATTR_REGCOUNT
	.align		4
        /*0000*/ 	.byte	0x04, 0x2f
        /*0002*/ 	.short	(.L_3 - .L_2)
	.align		4
.L_2:
        /*0004*/ 	.word	index@(triton_poi_fused__native_batch_norm_legit_no_training_add_7)
        /*0008*/ 	.word	0x00000026


	//----- nvinfo : EIATTR_MIN_STACK_SIZE
	.align		4
.L_3:
        /*000c*/ 	.byte	0x04, 0x12
        /*000e*/ 	.short	(.L_5 - .L_4)
	.align		4
.L_4:
        /*0010*/ 	.word	index@(triton_poi_fused__native_batch_norm_legit_no_training_add_7)
        /*0014*/ 	.word	0x00000000


	//----- nvinfo : EIATTR_FRAME_SIZE
	.align		4
.L_5:
        /*0018*/ 	.byte	0x04, 0x11
        /*001a*/ 	.short	(.L_7 - .L_6)
	.align		4
.L_6:
        /*001c*/ 	.word	index@(triton_poi_fused__native_batch_norm_legit_no_training_add_7)
        /*0020*/ 	.word	0x00000000


	//----- nvinfo : EIATTR_MIN_STACK_SIZE
	.align		4
.L_7:
        /*0024*/ 	.byte	0x04, 0x12
        /*0026*/ 	.short	(.L_9 - .L_8)
	.align		4
.L_8:
        /*0028*/ 	.word	index@(triton_poi_fused__native_batch_norm_legit_no_training_add_7)
        /*002c*/ 	.word	0x00000000
.L_9:


//--------------------- .nv.info.triton_poi_fused__native_batch_norm_legit_no_training_add_7 --------------------------
	.section	.nv.info.triton_poi_fused__native_batch_norm_legit_no_training_add_7,"",@"SHT_CUDA_INFO"
	.sectionflags	@""
	.align	4


	//----- nvinfo : EIATTR_CUDA_API_VERSION
	.align		4
        /*0000*/ 	.byte	0x04, 0x37
        /*0002*/ 	.short	(.L_11 - .L_10)
.L_10:
        /*0004*/ 	.word	0x0000007c


	//----- nvinfo : EIATTR_KPARAM_INFO
	.align		4
.L_11:
        /*0008*/ 	.byte	0x04, 0x17
        /*000a*/ 	.short	(.L_13 - .L_12)
.L_12:
        /*000c*/ 	.word	0x00000000
        /*0010*/ 	.short	0x0007
        /*0012*/ 	.short	0x0038
        /*0014*/ 	.byte	0x00, 0xf0, 0x11, 0x00


	//----- nvinfo : EIATTR_KPARAM_INFO
	.align		4
.L_13:
        /*0018*/ 	.byte	0x04, 0x17
        /*001a*/ 	.short	(.L_15 - .L_14)
.L_14:
        /*001c*/ 	.word	0x00000000
        /*0020*/ 	.short	0x0006
        /*0022*/ 	.short	0x0030
        /*0024*/ 	.byte	0x00, 0xf4, 0x21, 0x00


	//----- nvinfo : EIATTR_KPARAM_INFO
	.align		4
.L_15:
        /*0028*/ 	.byte	0x04, 0x17
        /*002a*/ 	.short	(.L_17 - .L_16)
.L_16:
        /*002c*/ 	.word	0x00000000
        /*0030*/ 	.short	0x0005
        /*0032*/ 	.short	0x0028
        /*0034*/ 	.byte	0x00, 0xf4, 0x21, 0x00


	//----- nvinfo : EIATTR_KPARAM_INFO
	.align		4
.L_17:
        /*0038*/ 	.byte	0x04, 0x17
        /*003a*/ 	.short	(.L_19 - .L_18)
.L_18:
        /*003c*/ 	.word	0x00000000
        /*0040*/ 	.short	0x0004
        /*0042*/ 	.short	0x0020
        /*0044*/ 	.byte	0x00, 0xf4, 0x21, 0x00


	//----- nvinfo : EIATTR_KPARAM_INFO
	.align		4
.L_19:
        /*0048*/ 	.byte	0x04, 0x17
        /*004a*/ 	.short	(.L_21 - .L_20)
.L_20:
        /*004c*/ 	.word	0x00000000
        /*0050*/ 	.short	0x0003
        /*0052*/ 	.short	0x0018
        /*0054*/ 	.byte	0x00, 0xf4, 0x21, 0x00


	//----- nvinfo : EIATTR_KPARAM_INFO
	.align		4
.L_21:
        /*0058*/ 	.byte	0x04, 0x17
        /*005a*/ 	.short	(.L_23 - .L_22)
.L_22:
        /*005c*/ 	.word	0x00000000
        /*0060*/ 	.short	0x0002
        /*0062*/ 	.short	0x0010
        /*0064*/ 	.byte	0x00, 0xf4, 0x21, 0x00


	//----- nvinfo : EIATTR_KPARAM_INFO
	.align		4
.L_23:
        /*0068*/ 	.byte	0x04, 0x17
        /*006a*/ 	.short	(.L_25 - .L_24)
.L_24:
        /*006c*/ 	.word	0x00000000
        /*0070*/ 	.short	0x0001
        /*0072*/ 	.short	0x0008
        /*0074*/ 	.byte	0x00, 0xf4, 0x21, 0x00


	//----- nvinfo : EIATTR_KPARAM_INFO
	.align		4
.L_25:
        /*0078*/ 	.byte	0x04, 0x17
        /*007a*/ 	.short	(.L_27 - .L_26)
.L_26:
        /*007c*/ 	.word	0x00000000
        /*0080*/ 	.short	0x0000
        /*0082*/ 	.short	0x0000
        /*0084*/ 	.byte	0x00, 0xf4, 0x21, 0x00


	//----- nvinfo : EIATTR_SPARSE_MMA_MASK
	.align		4
.L_27:
        /*0088*/ 	.byte	0x03, 0x50
        /*008a*/ 	.short	0x0000


	//----- nvinfo : EIATTR_MAXREG_COUNT
	.align		4
        /*008c*/ 	.byte	0x03, 0x1b
        /*008e*/ 	.short	0x00ff


	//----- nvinfo : EIATTR_EXIT_INSTR_OFFSETS
	.align		4
        /*0090*/ 	.byte	0x04, 0x1c
        /*0092*/ 	.short	(.L_29 - .L_28)


	//   ....[0]....
.L_28:
        /*0094*/ 	.word	0x000006d0


	//----- nvinfo : EIATTR_REQNTID
	.align		4
.L_29:
        /*0098*/ 	.byte	0x04, 0x10
        /*009a*/ 	.short	(.L_31 - .L_30)
.L_30:
        /*009c*/ 	.word	0x00000080
        /*00a0*/ 	.word	0x00000001
        /*00a4*/ 	.word	0x00000001


	//----- nvinfo : EIATTR_CBANK_PARAM_SIZE
	.align		4
.L_31:
        /*00a8*/ 	.byte	0x03, 0x19
        /*00aa*/ 	.short	0x003c


	//----- nvinfo : EIATTR_PARAM_CBANK
	.align		4
        /*00ac*/ 	.byte	0x04, 0x0a
        /*00ae*/ 	.short	(.L_33 - .L_32)
	.align		4
.L_32:
        /*00b0*/ 	.word	index@(.nv.constant0.triton_poi_fused__native_batch_norm_legit_no_training_add_7)
        /*00b4*/ 	.short	0x0210
        /*00b6*/ 	.short	0x003c


	//----- nvinfo : EIATTR_SW_WAR
	.align		4
.L_33:
        /*00b8*/ 	.byte	0x04, 0x36
        /*00ba*/ 	.short	(.L_35 - .L_34)
.L_34:
        /*00bc*/ 	.word	0x00000008
.L_35:


//--------------------- .nv.callgraph             --------------------------
	.section	.nv.callgraph,"",@"SHT_CUDA_CALLGRAPH"
	.align	4
	.sectionentsize	8
	.align		4
        /*0000*/ 	.word	0x00000000
	.align		4
        /*0004*/ 	.word	0xffffffff
	.align		4
        /*0008*/ 	.word	0x00000000
	.align		4
        /*000c*/ 	.word	0xfffffffe
	.align		4
        /*0010*/ 	.word	0x00000000
	.align		4
        /*0014*/ 	.word	0xfffffffd
	.align		4
        /*0018*/ 	.word	0x00000000
	.align		4
        /*001c*/ 	.word	0xfffffffc


//--------------------- .nv.constant4             --------------------------
	.section	.nv.constant4,"a",@progbits
	.align	8
	.align		8
.nv.constant4:
        /*0000*/ 	.dword	_$_str
	.align		8
        /*0008*/ 	.dword	_$_str_$_2


//--------------------- .text.triton_poi_fused__native_batch_norm_legit_no_training_add_7 --------------------------
	.section	.text.triton_poi_fused__native_batch_norm_legit_no_training_add_7,"ax",@progbits
	.align	128
        .global         triton_poi_fused__native_batch_norm_legit_no_training_add_7
        .type           triton_poi_fused__native_batch_norm_legit_no_training_add_7,@function
        .size           triton_poi_fused__native_batch_norm_legit_no_training_add_7,(.L_x_1 - triton_poi_fused__native_batch_norm_legit_no_training_add_7)
        .other          triton_poi_fused__native_batch_norm_legit_no_training_add_7,@"STO_CUDA_ENTRY STV_DEFAULT"
triton_poi_fused__native_batch_norm_legit_no_training_add_7:
.text.triton_poi_fused__native_batch_norm_legit_no_training_add_7:
[----:B------:R-:W-:Y:S01]  /*0000*/  LDC R1, c[0x0][0x28] ;  /* 0x00000a00ff017b82 */ /* 0x000fe20000000800 */
[----:B------:R-:W1:Y:S07]  /*0010*/  S2R R0, SR_TID.X ;  /* 0x0000000000007919 */ /* 0x000e6e0000002100 */
[----:B------:R-:W2:Y:S01]  /*0020*/  LDC.64 R6, c[0x0][0x220] ;  /* 0x00008800ff067b82 */ /* 0x000ea20000000a00 */
[----:B------:R-:W-:Y:S01]  /*0030*/  ULDC.64 UR4, c[0x0][0x208] ;  /* 0x0000820000047ab9 */ /* 0x000fe20000000a00 */
[----:B------:R-:W3:Y:S06]  /*0040*/  S2R R5, SR_CTAID.X ;  /* 0x0000000000057919 */ /* 0x000eec0000002500 */
[----:B------:R-:W4:Y:S08]  /*0050*/  LDC.64 R16, c[0x0][0x218] ;  /* 0x00008600ff107b82 */ /* 0x000f300000000a00 */
[----:B------:R-:W5:Y:S08]  /*0060*/  LDC.64 R10, c[0x0][0x210] ;  /* 0x00008400ff0a7b82 */ /* 0x000f700000000a00 */
[----:B------:R-:W5:Y:S01]  /*0070*/  LDC.64 R20, c[0x0][0x228] ;  /* 0x00008a00ff147b82 */ /* 0x000f620000000a00 */
[----:B-1----:R-:W-:-:S07]  /*0080*/  SHF.L.U32 R0, R0, 0x2, RZ ;  /* 0x0000000200007819 */ /* 0x002fce00000006ff */
[----:B------:R-:W1:Y:S01]  /*0090*/  LDC.64 R24, c[0x0][0x230] ;  /* 0x00008c00ff187b82 */ /* 0x000e620000000a00 */
[----:B---3--:R-:W-:Y:S02]  /*00a0*/  SHF.R.S32.HI R3, RZ, 0x15, R5 ;  /* 0x00000015ff037819 */ /* 0x008fe40000011405 */
[----:B------:R-:W-:Y:S02]  /*00b0*/  LOP3.LUT R0, R0, 0x1fc, RZ, 0xc0, !PT ;  /* 0x000001fc00007812 */ /* 0x000fe400078ec0ff */
[----:B------:R-:W-:Y:S02]  /*00c0*/  SGXT R3, R3, 0x1 ;  /* 0x000000010303781a */ /* 0x000fe40000000200 */
[----:B------:R-:W-:-:S04]  /*00d0*/  LEA R0, R5, R0, 0xa ;  /* 0x0000000005007211 */ /* 0x000fc800078e50ff */
[----:B------:R-:W-:-:S04]  /*00e0*/  LEA.HI R3, R3, R0, RZ, 0x5 ;  /* 0x0000000003037211 */ /* 0x000fc800078f28ff */
[----:B------:R-:W-:-:S04]  /*00f0*/  LOP3.LUT R3, R3, 0xffffffe0, RZ, 0xc0, !PT ;  /* 0xffffffe003037812 */ /* 0x000fc800078ec0ff */
[----:B------:R-:W-:-:S05]  /*0100*/  IADD3 R3, R0, -R3, RZ ;  /* 0x8000000300037210 */ /* 0x000fca0007ffe0ff */
[----:B--2---:R-:W-:-:S06]  /*0110*/  IMAD.WIDE R6, R3, 0x4, R6 ;  /* 0x0000000403067825 */ /* 0x004fcc00078e0206 */
[----:B------:R-:W2:Y:S01]  /*0120*/  LDG.E.EL.128 R4, desc[UR4][R6.64] ;  /* 0x0000000406047981 */ /* 0x000ea2000c2e1d00 */
[----:B----4-:R-:W-:-:S04]  /*0130*/  IMAD.WIDE R16, R3, 0x4, R16 ;  /* 0x0000000403107825 */ /* 0x010fc800078e0210 */
[----:B-----5:R-:W-:Y:S02]  /*0140*/  IMAD.WIDE R10, R0, 0x4, R10 ;  /* 0x00000004000a7825 */ /* 0x020fe400078e020a */
[----:B------:R-:W3:Y:S04]  /*0150*/  LDG.E.EL.128 R16, desc[UR4][R16.64] ;  /* 0x0000000410107981 */ /* 0x000ee8000c2e1d00 */
[----:B------:R-:W3:Y:S04]  /*0160*/  LDG.E.128 R28, desc[UR4][R10.64+0x800] ;  /* 0x000800040a1c7981 */ /* 0x000ee8000c1e1d00 */
[----:B------:R-:W4:Y:S01]  /*0170*/  LDG.E.128 R32, desc[UR4][R10.64] ;  /* 0x000000040a207981 */ /* 0x000f22000c1e1d00 */
[----:B0-----:R-:W-:-:S04]  /*0180*/  IMAD.WIDE R20, R3, 0x4, R20 ;  /* 0x0000000403147825 */ /* 0x001fc800078e0214 */
[----:B-1----:R-:W-:Y:S02]  /*0190*/  IMAD.WIDE R24, R3, 0x4, R24 ;  /* 0x0000000403187825 */ /* 0x002fe400078e0218 */
[----:B------:R-:W5:Y:S04]  /*01a0*/  LDG.E.EL.128 R20, desc[UR4][R20.64] ;  /* 0x0000000414147981 */ /* 0x000f68000c2e1d00 */
[----:B------:R-:W5:Y:S01]  /*01b0*/  LDG.E.EL.128 R24, desc[UR4][R24.64] ;  /* 0x0000000418187981 */ /* 0x000f62000c2e1d00 */
[----:B------:R-:W-:Y:S01]  /*01c0*/  HFMA2.MMA R2, -RZ, RZ, 1.625, 0 ;  /* 0x3e800000ff027435 */ /* 0x000fe200000001ff */
[----:B--2---:R-:W-:Y:S01]  /*01d0*/  FADD R4, R4, 9.9999997473787516356e-06 ;  /* 0x3727c5ac04047421 */ /* 0x004fe20000000000 */
[----:B------:R-:W-:-:S05]  /*01e0*/  FADD R5, R5, 9.9999997473787516356e-06 ;  /* 0x3727c5ac05057421 */ /* 0x000fca0000000000 */
[----:B------:R-:W0:Y:S01]  /*01f0*/  MUFU.SQRT R4, R4 ;  /* 0x0000000400047308 */ /* 0x000e220000002000 */
[----:B------:R-:W-:-:S07]  /*0200*/  FADD R6, R6, 9.9999997473787516356e-06 ;  /* 0x3727c5ac06067421 */ /* 0x000fce0000000000 */
[----:B------:R-:W1:Y:S01]  /*0210*/  MUFU.SQRT R5, R5 ;  /* 0x0000000500057308 */ /* 0x000e620000002000 */
[----:B0-----:R-:W-:-:S07]  /*0220*/  FSETP.GT.AND P0, PT, R4, 8.50705917302346158658e+37, PT ;  /* 0x7e8000000400780b */ /* 0x001fce0003f04000 */
[----:B------:R-:W0:Y:S01]  /*0230*/  MUFU.SQRT R12, R6 ;  /* 0x00000006000c7308 */ /* 0x000e220000002000 */
[----:B------:R-:W-:Y:S02]  /*0240*/  FSETP.GEU.AND P2, PT, R4, 1.175494350822287508e-38, PT ;  /* 0x008000000400780b */ /* 0x000fe40003f4e000 */
[C---:B-1----:R-:W-:Y:S02]  /*0250*/  FSETP.GT.AND P1, PT, R5.reuse, 8.50705917302346158658e+37, PT ;  /* 0x7e8000000500780b */ /* 0x042fe40003f24000 */
[----:B------:R-:W-:Y:S02]  /*0260*/  FSETP.GEU.AND P3, PT, R5, 1.175494350822287508e-38, PT ;  /* 0x008000000500780b */ /* 0x000fe40003f6e000 */
[----:B------:R-:W-:Y:S01]  /*0270*/  FSEL R9, R2, 1, P0 ;  /* 0x3f80000002097808 */ /* 0x000fe20000000000 */
[----:B------:R-:W-:Y:S01]  /*0280*/  @P0 FMUL R4, R4, 0.25 ;  /* 0x3e80000004040820 */ /* 0x000fe20000400000 */
[----:B0-----:R-:W-:Y:S02]  /*0290*/  FSETP.GT.AND P0, PT, R12, 8.50705917302346158658e+37, PT ;  /* 0x7e8000000c00780b */ /* 0x001fe40003f04000 */
[----:B------:R-:W-:-:S05]  /*02a0*/  FSEL R8, R2, 1, P1 ;  /* 0x3f80000002087808 */ /* 0x000fca0000800000 */
[----:B------:R-:W-:Y:S01]  /*02b0*/  @P1 FMUL R5, R5, 0.25 ;  /* 0x3e80000005051820 */ /* 0x000fe20000400000 */
[----:B------:R-:W-:Y:S01]  /*02c0*/  FSETP.GEU.AND P1, PT, R12, 1.175494350822287508e-38, PT ;  /* 0x008000000c00780b */ /* 0x000fe20003f2e000 */
[----:B------:R-:W-:Y:S01]  /*02d0*/  @!P2 FMUL R4, R4, 16777216 ;  /* 0x4b8000000404a820 */ /* 0x000fe20000400000 */
[--C-:B---3--:R-:W-:Y:S01]  /*02e0*/  FADD R29, R29, -R17.reuse ;  /* 0x800000111d1d7221 */ /* 0x108fe20000000000 */
[----:B----4-:R-:W-:Y:S01]  /*02f0*/  FADD R33, R33, -R17 ;  /* 0x8000001121217221 */ /* 0x010fe20000000000 */
[--C-:B------:R-:W-:Y:S01]  /*0300*/  FADD R28, R28, -R16.reuse ;  /* 0x800000101c1c7221 */ /* 0x100fe20000000000 */
[----:B------:R-:W-:Y:S01]  /*0310*/  FADD R32, R32, -R16 ;  /* 0x8000001020207221 */ /* 0x000fe20000000000 */
[----:B------:R-:W-:Y:S01]  /*0320*/  @!P3 FMUL R5, R5, 16777216 ;  /* 0x4b8000000505b820 */ /* 0x000fe20000400000 */
[----:B------:R-:W0:Y:S01]  /*0330*/  LDC.64 R16, c[0x0][0x238] ;  /* 0x00008e00ff107b82 */ /* 0x000e220000000a00 */
[----:B------:R-:W1:Y:S01]  /*0340*/  MUFU.RCP R4, R4 ;  /* 0x0000000400047308 */ /* 0x000e620000001000 */
[----:B------:R-:W-:-:S04]  /*0350*/  @P0 FMUL R12, R12, 0.25 ;  /* 0x3e8000000c0c0820 */ /* 0x000fc80000400000 */
[----:B------:R-:W-:-:S03]  /*0360*/  @!P1 FMUL R12, R12, 16777216 ;  /* 0x4b8000000c0c9820 */ /* 0x000fc60000400000 */
[----:B------:R-:W2:Y:S01]  /*0370*/  MUFU.RCP R5, R5 ;  /* 0x0000000500057308 */ /* 0x000ea20000001000 */
[----:B------:R-:W-:Y:S01]  /*0380*/  @!P2 FMUL R9, R9, 16777216 ;  /* 0x4b8000000909a820 */ /* 0x000fe20000400000 */
[----:B------:R-:W-:Y:S01]  /*0390*/  @!P3 FMUL R8, R8, 16777216 ;  /* 0x4b8000000808b820 */ /* 0x000fe20000400000 */
[----:B------:R-:W-:-:S05]  /*03a0*/  FSEL R13, R2, 1, P0 ;  /* 0x3f800000020d7808 */ /* 0x000fca0000000000 */
[----:B------:R-:W3:Y:S01]  /*03b0*/  MUFU.RCP R12, R12 ;  /* 0x0000000c000c7308 */ /* 0x000ee20000001000 */
[----:B-1----:R-:W-:Y:S01]  /*03c0*/  FMUL R3, R4, R9 ;  /* 0x0000000904037220 */ /* 0x002fe20000400000 */
[----:B------:R-:W-:Y:S01]  /*03d0*/  @!P1 FMUL R13, R13, 16777216 ;  /* 0x4b8000000d0d9820 */ /* 0x000fe20000400000 */
[----:B--2---:R-:W-:Y:S02]  /*03e0*/  FMUL R4, R5, R8 ;  /* 0x0000000805047220 */ /* 0x004fe40000400000 */
[-C--:B------:R-:W-:Y:S01]  /*03f0*/  FMUL R5, R28, R3.reuse ;  /* 0x000000031c057220 */ /* 0x080fe20000400000 */
[----:B------:R-:W-:Y:S01]  /*0400*/  FMUL R3, R32, R3 ;  /* 0x0000000320037220 */ /* 0x000fe20000400000 */
[----:B0-----:R-:W-:-:S04]  /*0410*/  IMAD.WIDE R16, R0, 0x4, R16 ;  /* 0x0000000400107825 */ /* 0x001fc800078e0210 */
[C-C-:B-----5:R-:W-:Y:S01]  /*0420*/  FFMA R5, R20.reuse, R5, R24.reuse ;  /* 0x0000000514057223 */ /* 0x160fe20000000018 */
[----:B------:R-:W-:Y:S01]  /*0430*/  FFMA R3, R20, R3, R24 ;  /* 0x0000000314037223 */ /* 0x000fe20000000018 */
[----:B---3--:R-:W-:Y:S01]  /*0440*/  FMUL R20, R12, R13 ;  /* 0x0000000d0c147220 */ /* 0x008fe20000400000 */
[----:B------:R-:W2:Y:S04]  /*0450*/  LDG.E.128 R8, desc[UR4][R16.64] ;  /* 0x0000000410087981 */ /* 0x000ea8000c1e1d00 */
[----:B------:R0:W3:Y:S01]  /*0460*/  LDG.E.128 R12, desc[UR4][R16.64+0x800] ;  /* 0x00080004100c7981 */ /* 0x0000e2000c1e1d00 */
[-C--:B------:R-:W-:Y:S01]  /*0470*/  FMUL R6, R29, R4.reuse ;  /* 0x000000041d067220 */ /* 0x080fe20000400000 */
[----:B------:R-:W-:-:S03]  /*0480*/  FMUL R4, R33, R4 ;  /* 0x0000000421047220 */ /* 0x000fc60000400000 */
[C-C-:B------:R-:W-:Y:S01]  /*0490*/  FFMA R6, R21.reuse, R6, R25.reuse ;  /* 0x0000000615067223 */ /* 0x140fe20000000019 */
[----:B------:R-:W-:Y:S01]  /*04a0*/  FFMA R4, R21, R4, R25 ;  /* 0x0000000415047223 */ /* 0x000fe20000000019 */
[----:B------:R-:W-:Y:S01]  /*04b0*/  FADD R21, R7, 9.9999997473787516356e-06 ;  /* 0x3727c5ac07157421 */ /* 0x000fe20000000000 */
[----:B0-----:R-:W0:Y:S03]  /*04c0*/  LDC.64 R16, c[0x0][0x240] ;  /* 0x00009000ff107b82 */ /* 0x001e260000000a00 */
[----:B------:R-:W1:Y:S02]  /*04d0*/  MUFU.SQRT R24, R21 ;  /* 0x0000001500187308 */ /* 0x000e640000002000 */
[C---:B-1----:R-:W-:Y:S02]  /*04e0*/  FSETP.GT.AND P0, PT, R24.reuse, 8.50705917302346158658e+37, PT ;  /* 0x7e8000001800780b */ /* 0x042fe40003f04000 */
[----:B------:R-:W-:-:S11]  /*04f0*/  FSETP.GEU.AND P1, PT, R24, 1.175494350822287508e-38, PT ;  /* 0x008000001800780b */ /* 0x000fd60003f2e000 */
[----:B------:R-:W-:-:S04]  /*0500*/  @P0 FMUL R24, R24, 0.25 ;  /* 0x3e80000018180820 */ /* 0x000fc80000400000 */
[----:B------:R-:W-:-:S06]  /*0510*/  @!P1 FMUL R24, R24, 16777216 ;  /* 0x4b80000018189820 */ /* 0x000fcc0000400000 */
[----:B------:R-:W1:Y:S01]  /*0520*/  MUFU.RCP R24, R24 ;  /* 0x0000001800187308 */ /* 0x000e620000001000 */
[----:B------:R-:W-:Y:S01]  /*0530*/  FSEL R7, R2, 1, P0 ;  /* 0x3f80000002077808 */ /* 0x000fe20000000000 */
[----:B------:R-:W-:-:S04]  /*0540*/  FADD R35, R35, -R19 ;  /* 0x8000001323237221 */ /* 0x000fc80000000000 */
[----:B------:R-:W-:Y:S01]  /*0550*/  @!P1 FMUL R7, R7, 16777216 ;  /* 0x4b80000007079820 */ /* 0x000fe20000400000 */
[--C-:B------:R-:W-:Y:S01]  /*0560*/  FADD R25, R34, -R18.reuse ;  /* 0x8000001222197221 */ /* 0x100fe20000000000 */
[----:B------:R-:W-:Y:S02]  /*0570*/  FADD R31, R31, -R19 ;  /* 0x800000131f1f7221 */ /* 0x000fe40000000000 */
[----:B-1----:R-:W-:Y:S01]  /*0580*/  FMUL R2, R24, R7 ;  /* 0x0000000718027220 */ /* 0x002fe20000400000 */
[----:B------:R-:W-:Y:S01]  /*0590*/  FADD R7, R30, -R18 ;  /* 0x800000121e077221 */ /* 0x000fe20000000000 */
[----:B------:R-:W-:Y:S02]  /*05a0*/  FMUL R25, R25, R20 ;  /* 0x0000001419197220 */ /* 0x000fe40000400000 */
[----:B------:R-:W-:Y:S01]  /*05b0*/  FMUL R18, R35, R2 ;  /* 0x0000000223127220 */ /* 0x000fe20000400000 */
[----:B------:R-:W-:Y:S01]  /*05c0*/  FMUL R7, R7, R20 ;  /* 0x0000001407077220 */ /* 0x000fe20000400000 */
[----:B------:R-:W-:Y:S01]  /*05d0*/  FMUL R2, R31, R2 ;  /* 0x000000021f027220 */ /* 0x000fe20000400000 */
[C-C-:B------:R-:W-:Y:S01]  /*05e0*/  FFMA R25, R22.reuse, R25, R26.reuse ;  /* 0x0000001916197223 */ /* 0x140fe2000000001a */
[C-C-:B------:R-:W-:Y:S01]  /*05f0*/  FFMA R18, R23.reuse, R18, R27.reuse ;  /* 0x0000001217127223 */ /* 0x140fe2000000001b */
[----:B------:R-:W-:Y:S01]  /*0600*/  FFMA R7, R22, R7, R26 ;  /* 0x0000000716077223 */ /* 0x000fe2000000001a */
[----:B------:R-:W-:Y:S01]  /*0610*/  FFMA R2, R23, R2, R27 ;  /* 0x0000000217027223 */ /* 0x000fe2000000001b */
[----:B0-----:R-:W-:-:S04]  /*0620*/  IMAD.WIDE R16, R0, 0x4, R16 ;  /* 0x0000000400107825 */ /* 0x001fc800078e0210 */
[----:B--2---:R-:W-:Y:S01]  /*0630*/  FADD R8, R8, R3 ;  /* 0x0000000308087221 */ /* 0x004fe20000000000 */
[----:B------:R-:W-:Y:S01]  /*0640*/  FADD R9, R9, R4 ;  /* 0x0000000409097221 */ /* 0x000fe20000000000 */
[----:B------:R-:W-:Y:S01]  /*0650*/  FADD R10, R10, R25 ;  /* 0x000000190a0a7221 */ /* 0x000fe20000000000 */
[----:B------:R-:W-:Y:S01]  /*0660*/  FADD R11, R11, R18 ;  /* 0x000000120b0b7221 */ /* 0x000fe20000000000 */
[----:B---3--:R-:W-:Y:S01]  /*0670*/  FADD R12, R12, R5 ;  /* 0x000000050c0c7221 */ /* 0x008fe20000000000 */
[----:B------:R-:W-:Y:S01]  /*0680*/  FADD R13, R13, R6 ;  /* 0x000000060d0d7221 */ /* 0x000fe20000000000 */
[----:B------:R-:W-:Y:S01]  /*0690*/  FADD R14, R14, R7 ;  /* 0x000000070e0e7221 */ /* 0x000fe20000000000 */
[----:B------:R-:W-:Y:S01]  /*06a0*/  FADD R15, R15, R2 ;  /* 0x000000020f0f7221 */ /* 0x000fe20000000000 */
[----:B------:R-:W-:Y:S04]  /*06b0*/  STG.E.128 desc[UR4][R16.64], R8 ;  /* 0x0000000810007986 */ /* 0x000fe8000c101d04 */
[----:B------:R-:W-:Y:S01]  /*06c0*/  STG.E.128 desc[UR4][R16.64+0x800], R12 ;  /* 0x0008000c10007986 */ /* 0x000fe2000c101d04 */
[----:B------:R-:W-:Y:S05]  /*06d0*/  EXIT ;  /* 0x000000000000794d */ /* 0x000fea0003800000 */
.L_x_0:
[----:B------:R-:W-:-:S00]  /*06e0*/  BRA `(.L_x_0) ;  /* 0xfffffffc00fc7947 */ /* 0x000fc0000383ffff */
[----:B------:R-:W-:-:S00]  /*06f0*/  NOP ;  /* 0x0000000000007918 */ /* 0x000fc00000000000 */
        /* <DEDUP_REMOVED lines=8> */
.L_x_1:


//--------------------- .nv.global.init           --------------------------
	.section	.nv.global.init,"aw",@progbits
.nv.global.init:
	.type		_$_str,@object
	.size		_$_str,(_$_str_$_2 - _$_str)
_$_str:
        /*0000*/ 	.byte	0x5f, 0x5f, 0x43, 0x55, 0x44, 0x41, 0x5f, 0x46, 0x54, 0x5a, 0x00
	.type		_$_str_$_2,@object
	.size		_$_str_$_2,(.L_1 - _$_str_$_2)
_$_str_$_2:
        /*000b*/ 	.byte	0x5f, 0x5f, 0x43, 0x55, 0x44, 0x41, 0x5f, 0x50, 0x52, 0x45, 0x43, 0x5f, 0x53, 0x51, 0x52, 0x54
        /*001b*/ 	.byte	0x00
.L_1:


//--------------------- .nv.constant0.triton_poi_fused__native_batch_norm_legit_no_training_add_7 --------------------------
	.section	.nv.constant0.triton_poi_fused__native_batch_norm_legit_no_training_add_7,"a",@progbits
	.sectionflags	@""
	.align	4
.nv.constant0.triton_poi_fused__native_batch_norm_legit_no_training_add_7:
	.zero		588
